//
// Generated by NVIDIA NVVM Compiler
//
// Compiler Build ID: CL-36424714
// Cuda compilation tools, release 13.0, V13.0.88
// Based on NVVM 20.0.0
//

.version 9.0
.target sm_100
.address_size 64

	// .globl	_Z17diagonalSumKernelPiS_i

.visible .entry _Z17diagonalSumKernelPiS_i(
	.param .u64 .ptr .align 1 _Z17diagonalSumKernelPiS_i_param_0,
	.param .u64 .ptr .align 1 _Z17diagonalSumKernelPiS_i_param_1,
	.param .u32 _Z17diagonalSumKernelPiS_i_param_2
)
{
	.reg .pred 	%p<10>;
	.reg .b32 	%r<263>;
	.reg .b64 	%rd<66>;

	ld.param.u64 	%rd3, [_Z17diagonalSumKernelPiS_i_param_0];
	ld.param.u32 	%r87, [_Z17diagonalSumKernelPiS_i_param_2];
	cvta.to.global.u64 	%rd1, %rd3;
	mov.u32 	%r1, %ctaid.x;
	mov.u32 	%r2, %ctaid.y;
	mul.lo.s32 	%r89, %r87, %r1;
	shr.u32 	%r90, %r89, 31;
	add.s32 	%r91, %r89, %r90;
	shr.s32 	%r3, %r91, 1;
	mul.lo.s32 	%r92, %r87, %r2;
	shr.u32 	%r93, %r92, 31;
	add.s32 	%r94, %r92, %r93;
	shr.s32 	%r4, %r94, 1;
	shr.u32 	%r95, %r87, 31;
	add.s32 	%r96, %r87, %r95;
	shr.s32 	%r5, %r96, 1;
	setp.lt.s32 	%p1, %r87, 2;
	mov.b32 	%r262, 0;
	@%p1 bra 	$L__BB0_13;
	add.s32 	%r99, %r5, -1;
	setp.lt.u32 	%p2, %r99, 15;
	mov.b32 	%r254, 0;
	mov.u32 	%r262, %r254;
	@%p2 bra 	$L__BB0_4;
	and.b32  	%r101, %r5, 1073741808;
	neg.s32 	%r248, %r101;
	mul.lo.s32 	%r102, %r3, %r87;
	add.s32 	%r103, %r102, %r87;
	add.s32 	%r247, %r4, %r103;
	shl.b32 	%r104, %r87, 4;
	add.s32 	%r8, %r104, 16;
	add.s32 	%r105, %r3, 2;
	mad.lo.s32 	%r246, %r87, %r105, %r4;
	add.s32 	%r106, %r3, 3;
	mad.lo.s32 	%r245, %r87, %r106, %r4;
	add.s32 	%r107, %r3, 4;
	mad.lo.s32 	%r244, %r87, %r107, %r4;
	add.s32 	%r108, %r3, 5;
	mad.lo.s32 	%r243, %r87, %r108, %r4;
	add.s32 	%r109, %r3, 6;
	mad.lo.s32 	%r242, %r87, %r109, %r4;
	add.s32 	%r110, %r3, 7;
	mad.lo.s32 	%r241, %r87, %r110, %r4;
	add.s32 	%r111, %r3, 8;
	mad.lo.s32 	%r240, %r87, %r111, %r4;
	add.s32 	%r112, %r3, 9;
	mad.lo.s32 	%r239, %r87, %r112, %r4;
	add.s32 	%r113, %r3, 10;
	mad.lo.s32 	%r238, %r87, %r113, %r4;
	add.s32 	%r114, %r3, 11;
	mad.lo.s32 	%r237, %r87, %r114, %r4;
	add.s32 	%r115, %r3, 12;
	mad.lo.s32 	%r236, %r87, %r115, %r4;
	add.s32 	%r116, %r3, 13;
	mad.lo.s32 	%r235, %r87, %r116, %r4;
	add.s32 	%r117, %r3, 14;
	mad.lo.s32 	%r234, %r87, %r117, %r4;
	add.s32 	%r118, %r3, 15;
	mad.lo.s32 	%r233, %r87, %r118, %r4;
	add.s32 	%r232, %r4, %r102;
	mov.b32 	%r262, 0;
$L__BB0_3:
	.pragma "nounroll";
	and.b32  	%r254, %r5, 1073741808;
	mul.wide.s32 	%rd4, %r232, 4;
	add.s64 	%rd5, %rd1, %rd4;
	ld.global.u32 	%r119, [%rd5];
	add.s32 	%r120, %r119, %r262;
	add.s32 	%r121, %r247, 1;
	mul.wide.s32 	%rd6, %r121, 4;
	add.s64 	%rd7, %rd1, %rd6;
	ld.global.u32 	%r122, [%rd7];
	add.s32 	%r123, %r122, %r120;
	add.s32 	%r124, %r246, 2;
	mul.wide.s32 	%rd8, %r124, 4;
	add.s64 	%rd9, %rd1, %rd8;
	ld.global.u32 	%r125, [%rd9];
	add.s32 	%r126, %r125, %r123;
	add.s32 	%r127, %r245, 3;
	mul.wide.s32 	%rd10, %r127, 4;
	add.s64 	%rd11, %rd1, %rd10;
	ld.global.u32 	%r128, [%rd11];
	add.s32 	%r129, %r128, %r126;
	add.s32 	%r130, %r244, 4;
	mul.wide.s32 	%rd12, %r130, 4;
	add.s64 	%rd13, %rd1, %rd12;
	ld.global.u32 	%r131, [%rd13];
	add.s32 	%r132, %r131, %r129;
	add.s32 	%r133, %r243, 5;
	mul.wide.s32 	%rd14, %r133, 4;
	add.s64 	%rd15, %rd1, %rd14;
	ld.global.u32 	%r134, [%rd15];
	add.s32 	%r135, %r134, %r132;
	add.s32 	%r136, %r242, 6;
	mul.wide.s32 	%rd16, %r136, 4;
	add.s64 	%rd17, %rd1, %rd16;
	ld.global.u32 	%r137, [%rd17];
	add.s32 	%r138, %r137, %r135;
	add.s32 	%r139, %r241, 7;
	mul.wide.s32 	%rd18, %r139, 4;
	add.s64 	%rd19, %rd1, %rd18;
	ld.global.u32 	%r140, [%rd19];
	add.s32 	%r141, %r140, %r138;
	add.s32 	%r142, %r240, 8;
	mul.wide.s32 	%rd20, %r142, 4;
	add.s64 	%rd21, %rd1, %rd20;
	ld.global.u32 	%r143, [%rd21];
	add.s32 	%r144, %r143, %r141;
	add.s32 	%r145, %r239, 9;
	mul.wide.s32 	%rd22, %r145, 4;
	add.s64 	%rd23, %rd1, %rd22;
	ld.global.u32 	%r146, [%rd23];
	add.s32 	%r147, %r146, %r144;
	add.s32 	%r148, %r238, 10;
	mul.wide.s32 	%rd24, %r148, 4;
	add.s64 	%rd25, %rd1, %rd24;
	ld.global.u32 	%r149, [%rd25];
	add.s32 	%r150, %r149, %r147;
	add.s32 	%r151, %r237, 11;
	mul.wide.s32 	%rd26, %r151, 4;
	add.s64 	%rd27, %rd1, %rd26;
	ld.global.u32 	%r152, [%rd27];
	add.s32 	%r153, %r152, %r150;
	add.s32 	%r154, %r236, 12;
	mul.wide.s32 	%rd28, %r154, 4;
	add.s64 	%rd29, %rd1, %rd28;
	ld.global.u32 	%r155, [%rd29];
	add.s32 	%r156, %r155, %r153;
	add.s32 	%r157, %r235, 13;
	mul.wide.s32 	%rd30, %r157, 4;
	add.s64 	%rd31, %rd1, %rd30;
	ld.global.u32 	%r158, [%rd31];
	add.s32 	%r159, %r158, %r156;
	add.s32 	%r160, %r234, 14;
	mul.wide.s32 	%rd32, %r160, 4;
	add.s64 	%rd33, %rd1, %rd32;
	ld.global.u32 	%r161, [%rd33];
	add.s32 	%r162, %r161, %r159;
	add.s32 	%r163, %r233, 15;
	mul.wide.s32 	%rd34, %r163, 4;
	add.s64 	%rd35, %rd1, %rd34;
	ld.global.u32 	%r164, [%rd35];
	add.s32 	%r262, %r164, %r162;
	add.s32 	%r248, %r248, 16;
	add.s32 	%r247, %r247, %r8;
	add.s32 	%r246, %r246, %r8;
	add.s32 	%r245, %r245, %r8;
	add.s32 	%r244, %r244, %r8;
	add.s32 	%r243, %r243, %r8;
	add.s32 	%r242, %r242, %r8;
	add.s32 	%r241, %r241, %r8;
	add.s32 	%r240, %r240, %r8;
	add.s32 	%r239, %r239, %r8;
	add.s32 	%r238, %r238, %r8;
	add.s32 	%r237, %r237, %r8;
	add.s32 	%r236, %r236, %r8;
	add.s32 	%r235, %r235, %r8;
	add.s32 	%r234, %r234, %r8;
	add.s32 	%r233, %r233, %r8;
	add.s32 	%r232, %r232, %r8;
	setp.ne.s32 	%p3, %r248, 0;
	@%p3 bra 	$L__BB0_3;
$L__BB0_4:
	and.b32  	%r64, %r5, 15;
	setp.eq.s32 	%p4, %r64, 0;
	@%p4 bra 	$L__BB0_13;
	and.b32  	%r65, %r5, 7;
	setp.lt.u32 	%p5, %r64, 8;
	@%p5 bra 	$L__BB0_7;
	add.s32 	%r166, %r254, %r3;
	mul.lo.s32 	%r167, %r166, %r87;
	add.s32 	%r168, %r254, %r4;
	add.s32 	%r169, %r168, %r167;
	mul.wide.s32 	%rd36, %r169, 4;
	add.s64 	%rd37, %rd1, %rd36;
	ld.global.u32 	%r170, [%rd37];
	add.s32 	%r171, %r170, %r262;
	add.s32 	%r172, %r167, %r87;
	add.s32 	%r173, %r168, %r172;
	add.s32 	%r174, %r173, 1;
	mul.wide.s32 	%rd38, %r174, 4;
	add.s64 	%rd39, %rd1, %rd38;
	ld.global.u32 	%r175, [%rd39];
	add.s32 	%r176, %r175, %r171;
	add.s32 	%r177, %r166, 2;
	mad.lo.s32 	%r178, %r177, %r87, %r168;
	add.s32 	%r179, %r178, 2;
	mul.wide.s32 	%rd40, %r179, 4;
	add.s64 	%rd41, %rd1, %rd40;
	ld.global.u32 	%r180, [%rd41];
	add.s32 	%r181, %r180, %r176;
	add.s32 	%r182, %r166, 3;
	mad.lo.s32 	%r183, %r182, %r87, %r168;
	add.s32 	%r184, %r183, 3;
	mul.wide.s32 	%rd42, %r184, 4;
	add.s64 	%rd43, %rd1, %rd42;
	ld.global.u32 	%r185, [%rd43];
	add.s32 	%r186, %r185, %r181;
	add.s32 	%r187, %r166, 4;
	mad.lo.s32 	%r188, %r187, %r87, %r168;
	add.s32 	%r189, %r188, 4;
	mul.wide.s32 	%rd44, %r189, 4;
	add.s64 	%rd45, %rd1, %rd44;
	ld.global.u32 	%r190, [%rd45];
	add.s32 	%r191, %r190, %r186;
	add.s32 	%r192, %r166, 5;
	mad.lo.s32 	%r193, %r192, %r87, %r168;
	add.s32 	%r194, %r193, 5;
	mul.wide.s32 	%rd46, %r194, 4;
	add.s64 	%rd47, %rd1, %rd46;
	ld.global.u32 	%r195, [%rd47];
	add.s32 	%r196, %r195, %r191;
	add.s32 	%r197, %r166, 6;
	mad.lo.s32 	%r198, %r197, %r87, %r168;
	add.s32 	%r199, %r198, 6;
	mul.wide.s32 	%rd48, %r199, 4;
	add.s64 	%rd49, %rd1, %rd48;
	ld.global.u32 	%r200, [%rd49];
	add.s32 	%r201, %r200, %r196;
	add.s32 	%r202, %r166, 7;
	mad.lo.s32 	%r203, %r202, %r87, %r168;
	add.s32 	%r204, %r203, 7;
	mul.wide.s32 	%rd50, %r204, 4;
	add.s64 	%rd51, %rd1, %rd50;
	ld.global.u32 	%r205, [%rd51];
	add.s32 	%r262, %r205, %r201;
	add.s32 	%r254, %r254, 8;
$L__BB0_7:
	setp.eq.s32 	%p6, %r65, 0;
	@%p6 bra 	$L__BB0_13;
	and.b32  	%r71, %r5, 3;
	setp.lt.u32 	%p7, %r65, 4;
	@%p7 bra 	$L__BB0_10;
	add.s32 	%r207, %r254, %r3;
	mul.lo.s32 	%r208, %r207, %r87;
	add.s32 	%r209, %r254, %r4;
	add.s32 	%r210, %r209, %r208;
	mul.wide.s32 	%rd52, %r210, 4;
	add.s64 	%rd53, %rd1, %rd52;
	ld.global.u32 	%r211, [%rd53];
	add.s32 	%r212, %r211, %r262;
	add.s32 	%r213, %r208, %r87;
	add.s32 	%r214, %r209, %r213;
	add.s32 	%r215, %r214, 1;
	mul.wide.s32 	%rd54, %r215, 4;
	add.s64 	%rd55, %rd1, %rd54;
	ld.global.u32 	%r216, [%rd55];
	add.s32 	%r217, %r216, %r212;
	add.s32 	%r218, %r207, 2;
	mad.lo.s32 	%r219, %r218, %r87, %r209;
	add.s32 	%r220, %r219, 2;
	mul.wide.s32 	%rd56, %r220, 4;
	add.s64 	%rd57, %rd1, %rd56;
	ld.global.u32 	%r221, [%rd57];
	add.s32 	%r222, %r221, %r217;
	add.s32 	%r223, %r207, 3;
	mad.lo.s32 	%r224, %r223, %r87, %r209;
	add.s32 	%r225, %r224, 3;
	mul.wide.s32 	%rd58, %r225, 4;
	add.s64 	%rd59, %rd1, %rd58;
	ld.global.u32 	%r226, [%rd59];
	add.s32 	%r262, %r226, %r222;
	add.s32 	%r254, %r254, 4;
$L__BB0_10:
	setp.eq.s32 	%p8, %r71, 0;
	@%p8 bra 	$L__BB0_13;
	add.s32 	%r227, %r254, %r4;
	add.s32 	%r228, %r254, %r3;
	mad.lo.s32 	%r260, %r87, %r228, %r227;
	add.s32 	%r78, %r87, 1;
	neg.s32 	%r259, %r71;
$L__BB0_12:
	.pragma "nounroll";
	mul.wide.s32 	%rd60, %r260, 4;
	add.s64 	%rd61, %rd1, %rd60;
	ld.global.u32 	%r229, [%rd61];
	add.s32 	%r262, %r229, %r262;
	add.s32 	%r260, %r260, %r78;
	add.s32 	%r259, %r259, 1;
	setp.ne.s32 	%p9, %r259, 0;
	@%p9 bra 	$L__BB0_12;
$L__BB0_13:
	ld.param.u64 	%rd65, [_Z17diagonalSumKernelPiS_i_param_1];
	cvta.to.global.u64 	%rd62, %rd65;
	shl.b32 	%r230, %r1, 1;
	add.s32 	%r231, %r230, %r2;
	mul.wide.u32 	%rd63, %r231, 4;
	add.s64 	%rd64, %rd62, %rd63;
	st.global.u32 	[%rd64], %r262;
	ret;

}


// ===== COMPILED SASS (sm_100) =====

	.target	sm_100

	.elftype	@"ET_EXEC"


//--------------------- .note.nv.tkinfo           --------------------------
	.section	.note.nv.tkinfo,"",@"SHT_NOTE"
	.sectionflags	@"SHF_NOTE_NV_TKINFO"
	.tkinfo
        /*0018*/ 	.word	0x00000002
        /*0030*/ 	.string	""
        /*0030*/ 	.string	"ptxas"
        /*0030*/ 	.string	"Cuda compilation tools, release 13.0, V13.0.88"
        /*0030*/ 	.string	"Build cuda_13.0.r13.0/compiler.36424714_0"
        /*0030*/ 	.string	"-arch sm_100 -m 64 "



//--------------------- .note.nv.cuinfo           --------------------------
	.section	.note.nv.cuinfo,"",@"SHT_NOTE"
	.sectionflags	@"SHF_NOTE_NV_CUINFO"
        /*0018*/ 	.short	0x0002
        /*001a*/ 	.short	0x0064
        /*001c*/ 	.short	0x0082
	.zero		2


//--------------------- .nv.info                  --------------------------
	.section	.nv.info,"",@"SHT_CUDA_INFO"
	.align	4


	//----- nvinfo : EIATTR_REGCOUNT
	.align		4
        /*0000*/ 	.byte	0x04, 0x2f
        /*0002*/ 	.short	(.L_1 - .L_0)
	.align		4
.L_0:
        /*0004*/ 	.word	index@(_Z17diagonalSumKernelPiS_i)
        /*0008*/ 	.word	0x00000020


	//----- nvinfo : EIATTR_FRAME_SIZE
	.align		4
.L_1:
        /*000c*/ 	.byte	0x04, 0x11
        /*000e*/ 	.short	(.L_3 - .L_2)
	.align		4
.L_2:
        /*0010*/ 	.word	index@(_Z17diagonalSumKernelPiS_i)
        /*0014*/ 	.word	0x00000000


	//----- nvinfo : EIATTR_MIN_STACK_SIZE
	.align		4
.L_3:
        /*0018*/ 	.byte	0x04, 0x12
        /*001a*/ 	.short	(.L_5 - .L_4)
	.align		4
.L_4:
        /*001c*/ 	.word	index@(_Z17diagonalSumKernelPiS_i)
        /*0020*/ 	.word	0x00000000
.L_5:


//--------------------- .nv.compat                --------------------------
	.section	.nv.compat,"",@"SHT_CUDA_COMPAT_INFO"
	.align	4
        /*0000*/ 	.byte	0x02, 0x09, 0x00, 0x00, 0x02, 0x02, 0x01, 0x00, 0x02, 0x05, 0x05, 0x00, 0x03, 0x07, 0x01, 0x01
        /*0010*/ 	.byte	0x02, 0x03, 0x00, 0x00, 0x02, 0x06, 0x01, 0x00, 0x04, 0x0b, 0x08, 0x00, 0x09, 0x00, 0x00, 0x00
        /*0020*/ 	.byte	0x00, 0x00, 0x00, 0x00


//--------------------- .nv.info._Z17diagonalSumKernelPiS_i --------------------------
	.section	.nv.info._Z17diagonalSumKernelPiS_i,"",@"SHT_CUDA_INFO"
	.sectionflags	@""
	.align	4


	//----- nvinfo : EIATTR_CUDA_API_VERSION
	.align		4
        /*0000*/ 	.byte	0x04, 0x37
        /*0002*/ 	.short	(.L_7 - .L_6)
.L_6:
        /*0004*/ 	.word	0x00000082


	//----- nvinfo : EIATTR_KPARAM_INFO
	.align		4
.L_7:
        /*0008*/ 	.byte	0x04, 0x17
        /*000a*/ 	.short	(.L_9 - .L_8)
.L_8:
        /*000c*/ 	.word	0x00000000
        /*0010*/ 	.short	0x0002
        /*0012*/ 	.short	0x0010
        /*0014*/ 	.byte	0x00, 0xf0, 0x11, 0x00


	//----- nvinfo : EIATTR_KPARAM_INFO
	.align		4
.L_9:
        /*0018*/ 	.byte	0x04, 0x17
        /*001a*/ 	.short	(.L_11 - .L_10)
.L_10:
        /*001c*/ 	.word	0x00000000
        /*0020*/ 	.short	0x0001
        /*0022*/ 	.short	0x0008
        /*0024*/ 	.byte	0x00, 0xf5, 0x21, 0x00


	//----- nvinfo : EIATTR_KPARAM_INFO
	.align		4
.L_11:
        /*0028*/ 	.byte	0x04, 0x17
        /*002a*/ 	.short	(.L_13 - .L_12)
.L_12:
        /*002c*/ 	.word	0x00000000
        /*0030*/ 	.short	0x0000
        /*0032*/ 	.short	0x0000
        /*0034*/ 	.byte	0x00, 0xf5, 0x21, 0x00


	//----- nvinfo : EIATTR_SPARSE_MMA_MASK
	.align		4
.L_13:
        /*0038*/ 	.byte	0x03, 0x50
        /*003a*/ 	.short	0x0000


	//----- nvinfo : EIATTR_MAXREG_COUNT
	.align		4
        /*003c*/ 	.byte	0x03, 0x1b
        /*003e*/ 	.short	0x00ff


	//----- nvinfo : EIATTR_MERCURY_ISA_VERSION
	.align		4
        /*0040*/ 	.byte	0x03, 0x5f
        /*0042*/ 	.short	0x0101


	//----- nvinfo : EIATTR_VRC_CTA_INIT_COUNT
	.align		4
        /*0044*/ 	.byte	0x02, 0x4a
	.zero		1
	.zero		1


	//----- nvinfo : EIATTR_EXIT_INSTR_OFFSETS
	.align		4
        /*0048*/ 	.byte	0x04, 0x1c
        /*004a*/ 	.short	(.L_15 - .L_14)


	//   ....[0]....
.L_14:
        /*004c*/ 	.word	0x000010f0


	//----- nvinfo : EIATTR_CBANK_PARAM_SIZE
	.align		4
.L_15:
        /*0050*/ 	.byte	0x03, 0x19
        /*0052*/ 	.short	0x0014


	//----- nvinfo : EIATTR_PARAM_CBANK
	.align		4
        /*0054*/ 	.byte	0x04, 0x0a
        /*0056*/ 	.short	(.L_17 - .L_16)
	.align		4
.L_16:
        /*0058*/ 	.word	index@(.nv.constant0._Z17diagonalSumKernelPiS_i)
        /*005c*/ 	.short	0x0380
        /*005e*/ 	.short	0x0014


	//----- nvinfo : EIATTR_SW_WAR
	.align		4
.L_17:
        /*0060*/ 	.byte	0x04, 0x36
        /*0062*/ 	.short	(.L_19 - .L_18)
.L_18:
        /*0064*/ 	.word	0x00000008
.L_19:


//--------------------- .nv.callgraph             --------------------------
	.section	.nv.callgraph,"",@"SHT_CUDA_CALLGRAPH"
	.align	4
	.sectionentsize	8
	.align		4
        /*0000*/ 	.word	0x00000000
	.align		4
        /*0004*/ 	.word	0xffffffff
	.align		4
        /*0008*/ 	.word	0x00000000
	.align		4
        /*000c*/ 	.word	0xfffffffe
	.align		4
        /*0010*/ 	.word	0x00000000
	.align		4
        /*0014*/ 	.word	0xfffffffd
	.align		4
        /*0018*/ 	.word	0x00000000
	.align		4
        /*001c*/ 	.word	0xfffffffc


//--------------------- .text._Z17diagonalSumKernelPiS_i --------------------------
	.section	.text._Z17diagonalSumKernelPiS_i,"ax",@progbits
	.align	128
        .global         _Z17diagonalSumKernelPiS_i
        .type           _Z17diagonalSumKernelPiS_i,@function
        .size           _Z17diagonalSumKernelPiS_i,(.L_x_7 - _Z17diagonalSumKernelPiS_i)
        .other          _Z17diagonalSumKernelPiS_i,@"STO_CUDA_ENTRY STV_DEFAULT"
_Z17diagonalSumKernelPiS_i:
.text._Z17diagonalSumKernelPiS_i:
[----:B------:R-:W-:Y:S01]  /*0000*/  LDC R1, c[0x0][0x37c] ;  /* 0x0000df00ff017b82 */ /* 0x000fe20000000800 */
[----:B------:R-:W0:Y:S07]  /*0010*/  LDCU UR27, c[0x0][0x390] ;  /* 0x00007200ff1b77ac */ /* 0x000e2e0008000800 */
[----:B------:R-:W1:Y:S01]  /*0020*/  S2UR UR6, SR_CTAID.X ;  /* 0x00000000000679c3 */ /* 0x000e620000002500 */
[----:B------:R-:W-:Y:S01]  /*0030*/  HFMA2 R27, -RZ, RZ, 0, 0 ;  /* 0x00000000ff1b7431 */ /* 0x000fe200000001ff */
[----:B------:R-:W2:Y:S06]  /*0040*/  LDCU.64 UR20, c[0x0][0x358] ;  /* 0x00006b00ff1477ac */ /* 0x000eac0008000a00 */
[----:B------:R-:W3:Y:S01]  /*0050*/  S2UR UR5, SR_CTAID.Y ;  /* 0x00000000000579c3 */ /* 0x000ee20000002600 */
[----:B0-----:R-:W-:-:S02]  /*0060*/  UISETP.GE.AND UP0, UPT, UR27, 0x2, UPT ;  /* 0x000000021b00788c */ /* 0x001fc4000bf06270 */
[----:B-1----:R-:W-:-:S04]  /*0070*/  UIMAD UR4, UR6, UR27, URZ ;  /* 0x0000001b060472a4 */ /* 0x002fc8000f8e02ff */
[----:B------:R-:W-:Y:S02]  /*0080*/  ULEA.HI UR7, UR4, UR4, URZ, 0x1 ;  /* 0x0000000404077291 */ /* 0x000fe4000f8f08ff */
[----:B---3--:R-:W-:-:S04]  /*0090*/  UIMAD UR8, UR5, UR27, URZ ;  /* 0x0000001b050872a4 */ /* 0x008fc8000f8e02ff */
[----:B------:R-:W-:Y:S01]  /*00a0*/  ULEA.HI UR8, UR8, UR8, URZ, 0x1 ;  /* 0x0000000808087291 */ /* 0x000fe2000f8f08ff */
[----:B--2---:R-:W-:Y:S11]  /*00b0*/  BRA.U !UP0, `(.L_x_0) ;  /* 0x0000000d08f47547 */ /* 0x004ff6000b800000 */
[----:B------:R-:W-:Y:S01]  /*00c0*/  ULEA.HI UR9, UR27, UR27, URZ, 0x1 ;  /* 0x0000001b1b097291 */ /* 0x000fe2000f8f08ff */
[----:B------:R-:W-:Y:S01]  /*00d0*/  IMAD.MOV.U32 R27, RZ, RZ, RZ ;  /* 0x000000ffff1b7224 */ /* 0x000fe200078e00ff */
[----:B------:R-:W-:Y:S02]  /*00e0*/  USHF.R.S32.HI UR7, URZ, 0x1, UR7 ;  /* 0x00000001ff077899 */ /* 0x000fe40008011407 */
[----:B------:R-:W-:Y:S02]  /*00f0*/  USHF.R.S32.HI UR9, URZ, 0x1, UR9 ;  /* 0x00000001ff097899 */ /* 0x000fe40008011409 */
[----:B------:R-:W-:Y:S02]  /*0100*/  USHF.R.S32.HI UR8, URZ, 0x1, UR8 ;  /* 0x00000001ff087899 */ /* 0x000fe40008011408 */
[----:B------:R-:W-:-:S04]  /*0110*/  UIADD3 UR4, UPT, UPT, UR9, -0x1, URZ ;  /* 0xffffffff09047890 */ /* 0x000fc8000fffe0ff */
[----:B------:R-:W-:-:S03]  /*0120*/  UISETP.GE.U32.AND UP0, UPT, UR4, 0xf, UPT ;  /* 0x0000000f0400788c */ /* 0x000fc6000bf06070 */
[----:B------:R-:W-:-:S06]  /*0130*/  UMOV UR4, URZ ;  /* 0x000000ff00047c82 */ /* 0x000fcc0008000000 */
[----:B------:R-:W-:Y:S05]  /*0140*/  BRA.U !UP0, `(.L_x_1) ;  /* 0x0000000508fc7547 */ /* 0x000fea000b800000 */
[----:B------:R-:W0:Y:S01]  /*0150*/  LDC.64 R12, c[0x0][0x380] ;  /* 0x0000e000ff0c7b82 */ /* 0x000e220000000a00 */
[----:B------:R-:W-:Y:S01]  /*0160*/  UIMAD UR10, UR7, UR27, UR27 ;  /* 0x0000001b070a72a4 */ /* 0x000fe2000f8e021b */
[----:B------:R-:W-:Y:S01]  /*0170*/  MOV R27, RZ ;  /* 0x000000ff001b7202 */ /* 0x000fe20000000f00 */
[----:B------:R-:W-:Y:S02]  /*0180*/  UIADD3 UR11, UPT, UPT, UR7, 0x2, URZ ;  /* 0x00000002070b7890 */ /* 0x000fe4000fffe0ff */
[----:B------:R-:W-:Y:S02]  /*0190*/  UIADD3 UR12, UPT, UPT, UR7, 0x3, URZ ;  /* 0x00000003070c7890 */ /* 0x000fe4000fffe0ff */
[----:B------:R-:W-:Y:S02]  /*01a0*/  UIADD3 UR13, UPT, UPT, UR7, 0x4, URZ ;  /* 0x00000004070d7890 */ /* 0x000fe4000fffe0ff */
[----:B------:R-:W-:Y:S02]  /*01b0*/  UIADD3 UR14, UPT, UPT, UR7, 0x5, URZ ;  /* 0x00000005070e7890 */ /* 0x000fe4000fffe0ff */
[----:B------:R-:W-:-:S02]  /*01c0*/  UIADD3 UR15, UPT, UPT, UR7, 0x6, URZ ;  /* 0x00000006070f7890 */ /* 0x000fc4000fffe0ff */
[----:B------:R-:W-:Y:S02]  /*01d0*/  UIADD3 UR16, UPT, UPT, UR7, 0x7, URZ ;  /* 0x0000000707107890 */ /* 0x000fe4000fffe0ff */
        /* <DEDUP_REMOVED lines=8> */
[----:B------:R-:W-:Y:S02]  /*0260*/  UIMAD UR29, UR7, UR27, UR8 ;  /* 0x0000001b071d72a4 */ /* 0x000fe4000f8e0208 */
[----:B------:R-:W-:Y:S02]  /*0270*/  UIADD3 UR10, UPT, UPT, UR8, UR10, URZ ;  /* 0x0000000a080a7290 */ /* 0x000fe4000fffe0ff */
[----:B------:R-:W-:-:S02]  /*0280*/  UIMAD UR11, UR11, UR27, UR8 ;  /* 0x0000001b0b0b72a4 */ /* 0x000fc4000f8e0208 */
[----:B------:R-:W-:Y:S01]  /*0290*/  UIMAD UR12, UR12, UR27, UR8 ;  /* 0x0000001b0c0c72a4 */ /* 0x000fe2000f8e0208 */
[----:B------:R-:W-:Y:S01]  /*02a0*/  IMAD.U32 R2, RZ, RZ, UR29 ;  /* 0x0000001dff027e24 */ /* 0x000fe2000f8e00ff */
[----:B------:R-:W-:Y:S01]  /*02b0*/  UIMAD UR13, UR13, UR27, UR8 ;  /* 0x0000001b0d0d72a4 */ /* 0x000fe2000f8e0208 */
[----:B------:R-:W-:Y:S01]  /*02c0*/  MOV R3, UR10 ;  /* 0x0000000a00037c02 */ /* 0x000fe20008000f00 */
        /* <DEDUP_REMOVED lines=22> */
[----:B------:R-:W-:Y:S01]  /*0430*/  ULOP3.LUT UR4, UR9, 0x3ffffff0, URZ, 0xc0, !UPT ;  /* 0x3ffffff009047892 */ /* 0x000fe2000f8ec0ff */
[----:B------:R-:W-:Y:S01]  /*0440*/  MOV R24, UR24 ;  /* 0x0000001800187c02 */ /* 0x000fe20008000f00 */
[----:B------:R-:W-:Y:S01]  /*0450*/  IMAD.U32 R25, RZ, RZ, UR25 ;  /* 0x00000019ff197e24 */ /* 0x000fe2000f8e00ff */
[----:B------:R-:W-:Y:S01]  /*0460*/  ULEA UR28, UR27, 0x10, 0x4 ;  /* 0x000000101b1c7891 */ /* 0x000fe2000f8e20ff */
[----:B------:R-:W-:Y:S01]  /*0470*/  MOV R26, UR26 ;  /* 0x0000001a001a7c02 */ /* 0x000fe20008000f00 */
[----:B0-----:R-:W-:-:S12]  /*0480*/  UIADD3 UR4, UPT, UPT, -UR4, URZ, URZ ;  /* 0x000000ff04047290 */ /* 0x001fd8000fffe1ff */
.L_x_2:
[----:B------:R-:W-:Y:S01]  /*0490*/  VIADD R23, R3, 0x1 ;  /* 0x0000000103177836 */ /* 0x000fe20000000000 */
[----:B------:R-:W-:Y:S01]  /*04a0*/  IADD3 R21, PT, PT, R0, 0x2, RZ ;  /* 0x0000000200157810 */ /* 0x000fe20007ffe0ff */
[----:B------:R-:W-:-:S04]  /*04b0*/  IMAD.WIDE R14, R2, 0x4, R12 ;  /* 0x00000004020e7825 */ /* 0x000fc800078e020c */
[--C-:B------:R-:W-:Y:S02]  /*04c0*/  IMAD.WIDE R22, R23, 0x4, R12.reuse ;  /* 0x0000000417167825 */ /* 0x100fe400078e020c */
[----:B------:R0:W2:Y:S02]  /*04d0*/  LDG.E R14, desc[UR20][R14.64] ;  /* 0x000000140e0e7981 */ /* 0x0000a4000c1e1900 */
[----:B------:R-:W-:Y:S02]  /*04e0*/  VIADD R17, R4, 0x3 ;  /* 0x0000000304117836 */ /* 0x000fe40000000000 */
[----:B------:R1:W2:Y:S01]  /*04f0*/  LDG.E R22, desc[UR20][R22.64] ;  /* 0x0000001416167981 */ /* 0x0002a2000c1e1900 */
[----:B------:R-:W-:-:S04]  /*0500*/  IMAD.WIDE R20, R21, 0x4, R12 ;  /* 0x0000000415147825 */ /* 0x000fc800078e020c */
[----:B------:R-:W-:Y:S02]  /*0510*/  IMAD.WIDE R16, R17, 0x4, R12 ;  /* 0x0000000411107825 */ /* 0x000fe400078e020c */
[----:B------:R3:W4:Y:S04]  /*0520*/  LDG.E R20, desc[UR20][R20.64] ;  /* 0x0000001414147981 */ /* 0x000728000c1e1900 */
[----:B------:R-:W4:Y:S01]  /*0530*/  LDG.E R16, desc[UR20][R16.64] ;  /* 0x0000001410107981 */ /* 0x000f22000c1e1900 */
[----:B------:R-:W-:Y:S01]  /*0540*/  IADD3 R29, PT, PT, R5, 0x4, RZ ;  /* 0x00000004051d7810 */ /* 0x000fe20007ffe0ff */
[----:B0-----:R-:W-:Y:S01]  /*0550*/  VIADD R15, R6, 0x5 ;  /* 0x00000005060f7836 */ /* 0x001fe20000000000 */
[----:B-1----:R-:W-:-:S03]  /*0560*/  IADD3 R23, PT, PT, R7, 0x6, RZ ;  /* 0x0000000607177810 */ /* 0x002fc60007ffe0ff */
[----:B------:R-:W-:-:S06]  /*0570*/  IMAD.WIDE R28, R29, 0x4, R12 ;  /* 0x000000041d1c7825 */ /* 0x000fcc00078e020c */
[----:B------:R-:W5:Y:S01]  /*0580*/  LDG.E R28, desc[UR20][R28.64] ;  /* 0x000000141c1c7981 */ /* 0x000f62000c1e1900 */
[----:B---3--:R-:W-:Y:S01]  /*0590*/  VIADD R21, R10, 0x9 ;  /* 0x000000090a157836 */ /* 0x008fe20000000000 */
[----:B--2---:R-:W-:Y:S01]  /*05a0*/  IADD3 R27, PT, PT, R22, R14, R27 ;  /* 0x0000000e161b7210 */ /* 0x004fe20007ffe01b */
[----:B------:R-:W-:-:S04]  /*05b0*/  IMAD.WIDE R14, R15, 0x4, R12 ;  /* 0x000000040f0e7825 */ /* 0x000fc800078e020c */
[----:B------:R-:W-:Y:S01]  /*05c0*/  VIADD R22, R8, 0x7 ;  /* 0x0000000708167836 */ /* 0x000fe20000000000 */
[----:B------:R0:W5:Y:S01]  /*05d0*/  LDG.E R29, desc[UR20][R14.64] ;  /* 0x000000140e1d7981 */ /* 0x000162000c1e1900 */
[----:B----4-:R-:W-:Y:S01]  /*05e0*/  IADD3 R27, PT, PT, R16, R20, R27 ;  /* 0x00000014101b7210 */ /* 0x010fe20007ffe01b */
[----:B------:R-:W-:-:S04]  /*05f0*/  IMAD.WIDE R16, R23, 0x4, R12 ;  /* 0x0000000417107825 */ /* 0x000fc800078e020c */
[--C-:B0-----:R-:W-:Y:S01]  /*0600*/  IMAD.WIDE R14, R22, 0x4, R12.reuse ;  /* 0x00000004160e7825 */ /* 0x101fe200078e020c */
[----:B------:R-:W-:Y:S01]  /*0610*/  IADD3 R23, PT, PT, R9, 0x8, RZ ;  /* 0x0000000809177810 */ /* 0x000fe20007ffe0ff */
[----:B------:R0:W2:Y:S04]  /*0620*/  LDG.E R16, desc[UR20][R16.64] ;  /* 0x0000001410107981 */ /* 0x0000a8000c1e1900 */
[----:B------:R-:W2:Y:S01]  /*0630*/  LDG.E R15, desc[UR20][R14.64] ;  /* 0x000000140e0f7981 */ /* 0x000ea2000c1e1900 */
[----:B------:R-:W-:-:S04]  /*0640*/  IMAD.WIDE R22, R23, 0x4, R12 ;  /* 0x0000000417167825 */ /* 0x000fc800078e020c */
[----:B------:R-:W-:Y:S02]  /*0650*/  IMAD.WIDE R20, R21, 0x4, R12 ;  /* 0x0000000415147825 */ /* 0x000fe400078e020c */
[----:B------:R1:W3:Y:S04]  /*0660*/  LDG.E R22, desc[UR20][R22.64] ;  /* 0x0000001416167981 */ /* 0x0002e8000c1e1900 */
[----:B------:R-:W3:Y:S01]  /*0670*/  LDG.E R21, desc[UR20][R20.64] ;  /* 0x0000001414157981 */ /* 0x000ee2000c1e1900 */
[----:B0-----:R-:W-:Y:S01]  /*0680*/  IADD3 R17, PT, PT, R19, 0xc, RZ ;  /* 0x0000000c13117810 */ /* 0x001fe20007ffe0ff */
[----:B-1----:R-:W-:Y:S01]  /*0690*/  VIADD R23, R24, 0xd ;  /* 0x0000000d18177836 */ /* 0x002fe20000000000 */
[----:B-----5:R-:W-:Y:S02]  /*06a0*/  IADD3 R27, PT, PT, R29, R28, R27 ;  /* 0x0000001c1d1b7210 */ /* 0x020fe40007ffe01b */
[----:B------:R-:W-:-:S05]  /*06b0*/  IADD3 R29, PT, PT, R11, 0xa, RZ ;  /* 0x0000000a0b1d7810 */ /* 0x000fca0007ffe0ff */
[----:B------:R-:W-:-:S06]  /*06c0*/  IMAD.WIDE R28, R29, 0x4, R12 ;  /* 0x000000041d1c7825 */ /* 0x000fcc00078e020c */
[----:B------:R-:W4:Y:S01]  /*06d0*/  LDG.E R28, desc[UR20][R28.64] ;  /* 0x000000141c1c7981 */ /* 0x000f22000c1e1900 */
[----:B--2---:R-:W-:Y:S01]  /*06e0*/  IADD3 R27, PT, PT, R15, R16, R27 ;  /* 0x000000100f1b7210 */ /* 0x004fe20007ffe01b */
[----:B------:R-:W-:-:S04]  /*06f0*/  VIADD R15, R18, 0xb ;  /* 0x0000000b120f7836 */ /* 0x000fc80000000000 */
[----:B------:R-:W-:-:S05]  /*0700*/  IMAD.WIDE R14, R15, 0x4, R12 ;  /* 0x000000040f0e7825 */ /* 0x000fca00078e020c */
[----:B------:R0:W4:Y:S01]  /*0710*/  LDG.E R29, desc[UR20][R14.64] ;  /* 0x000000140e1d7981 */ /* 0x000122000c1e1900 */
[----:B---3--:R-:W-:Y:S02]  /*0720*/  IADD3 R27, PT, PT, R21, R22, R27 ;  /* 0x00000016151b7210 */ /* 0x008fe40007ffe01b */
[----:B------:R-:W-:Y:S01]  /*0730*/  IADD3 R21, PT, PT, R25, 0xe, RZ ;  /* 0x0000000e19157810 */ /* 0x000fe20007ffe0ff */
[----:B0-----:R-:W-:-:S04]  /*0740*/  IMAD.WIDE R14, R17, 0x4, R12 ;  /* 0x00000004110e7825 */ /* 0x001fc800078e020c */
[--C-:B------:R-:W-:Y:S02]  /*0750*/  IMAD.WIDE R16, R23, 0x4, R12.reuse ;  /* 0x0000000417107825 */ /* 0x100fe400078e020c */
[----:B------:R-:W2:Y:S02]  /*0760*/  LDG.E R14, desc[UR20][R14.64] ;  /* 0x000000140e0e7981 */ /* 0x000ea4000c1e1900 */
[----:B------:R-:W-:Y:S02]  /*0770*/  VIADD R23, R26, 0xf ;  /* 0x0000000f1a177836 */ /* 0x000fe40000000000 */
[--C-:B------:R-:W-:Y:S01]  /*0780*/  IMAD.WIDE R20, R21, 0x4, R12.reuse ;  /* 0x0000000415147825 */ /* 0x100fe200078e020c */
[----:B------:R-:W2:Y:S03]  /*0790*/  LDG.E R17, desc[UR20][R16.64] ;  /* 0x0000001410117981 */ /* 0x000ea6000c1e1900 */
[----:B------:R-:W-:-:S02]  /*07a0*/  IMAD.WIDE R22, R23, 0x4, R12 ;  /* 0x0000000417167825 */ /* 0x000fc400078e020c */
[----:B------:R-:W3:Y:S04]  /*07b0*/  LDG.E R20, desc[UR20][R20.64] ;  /* 0x0000001414147981 */ /* 0x000ee8000c1e1900 */
[----:B------:R-:W3:Y:S01]  /*07c0*/  LDG.E R22, desc[UR20][R22.64] ;  /* 0x0000001416167981 */ /* 0x000ee2000c1e1900 */
[----:B------:R-:W-:-:S04]  /*07d0*/  UIADD3 UR4, UPT, UPT, UR4, 0x10, URZ ;  /* 0x0000001004047890 */ /* 0x000fc8000fffe0ff */
[----:B------:R-:W-:Y:S01]  /*07e0*/  UISETP.NE.AND UP0, UPT, UR4, URZ, UPT ;  /* 0x000000ff0400728c */ /* 0x000fe2000bf05270 */
[----:B------:R-:W-:Y:S01]  /*07f0*/  IADD3 R3, PT, PT, R3, UR28, RZ ;  /* 0x0000001c03037c10 */ /* 0x000fe2000fffe0ff */
[----:B------:R-:W-:Y:S01]  /*0800*/  VIADD R0, R0, UR28 ;  /* 0x0000001c00007c36 */ /* 0x000fe20008000000 */
        /* <DEDUP_REMOVED lines=14> */
[----:B----4-:R-:W-:-:S04]  /*08f0*/  IADD3 R27, PT, PT, R29, R28, R27 ;  /* 0x0000001c1d1b7210 */ /* 0x010fc80007ffe01b */
[----:B--2---:R-:W-:-:S04]  /*0900*/  IADD3 R27, PT, PT, R17, R14, R27 ;  /* 0x0000000e111b7210 */ /* 0x004fc80007ffe01b */
[----:B---3--:R-:W-:Y:S01]  /*0910*/  IADD3 R27, PT, PT, R22, R20, R27 ;  /* 0x00000014161b7210 */ /* 0x008fe20007ffe01b */
[----:B------:R-:W-:Y:S06]  /*0920*/  BRA.U UP0, `(.L_x_2) ;  /* 0xfffffff900d87547 */ /* 0x000fec000b83ffff */
[----:B------:R-:W-:-:S12]  /*0930*/  ULOP3.LUT UR4, UR9, 0x3ffffff0, URZ, 0xc0, !UPT ;  /* 0x3ffffff009047892 */ /* 0x000fd8000f8ec0ff */
.L_x_1:
[----:B------:R-:W-:-:S09]  /*0940*/  ULOP3.LUT UP0, UR10, UR9, 0xf, URZ, 0xc0, !UPT ;  /* 0x0000000f090a7892 */ /* 0x000fd2000f80c0ff */
[----:B------:R-:W-:Y:S05]  /*0950*/  BRA.U !UP0, `(.L_x_0) ;  /* 0x0000000508cc7547 */ /* 0x000fea000b800000 */
[----:B------:R-:W-:Y:S02]  /*0960*/  UISETP.GE.U32.AND UP0, UPT, UR10, 0x8, UPT ;  /* 0x000000080a00788c */ /* 0x000fe4000bf06070 */
[----:B------:R-:W-:-:S04]  /*0970*/  ULOP3.LUT UR24, UR9, 0x7, URZ, 0xc0, !UPT ;  /* 0x0000000709187892 */ /* 0x000fc8000f8ec0ff */
[----:B------:R-:W-:-:S03]  /*0980*/  UISETP.NE.AND UP1, UPT, UR24, URZ, UPT ;  /* 0x000000ff1800728c */ /* 0x000fc6000bf25270 */
[----:B------:R-:W-:Y:S08]  /*0990*/  BRA.U !UP0, `(.L_x_3) ;  /* 0x0000000108f47547 */ /* 0x000ff0000b800000 */
[----:B------:R-:W0:Y:S01]  /*09a0*/  LDCU.64 UR10, c[0x0][0x380] ;  /* 0x00007000ff0a77ac */ /* 0x000e220008000a00 */
[----:B------:R-:W-:Y:S02]  /*09b0*/  UIADD3 UR12, UPT, UPT, UR7, UR4, URZ ;  /* 0x00000004070c7290 */ /* 0x000fe4000fffe0ff */
[----:B------:R-:W-:Y:S02]  /*09c0*/  UIADD3 UR14, UPT, UPT, UR8, UR4, URZ ;  /* 0x00000004080e7290 */ /* 0x000fe4000fffe0ff */
[----:B------:R-:W-:Y:S02]  /*09d0*/  UIMAD UR15, UR12, UR27, UR27 ;  /* 0x0000001b0c0f72a4 */ /* 0x000fe4000f8e021b */
[----:B------:R-:W-:Y:S02]  /*09e0*/  UIADD3 UR16, UPT, UPT, UR12, 0x2, URZ ;  /* 0x000000020c107890 */ /* 0x000fe4000fffe0ff */
[----:B------:R-:W-:Y:S02]  /*09f0*/  UIADD3 UR17, UPT, UPT, UR12, 0x3, URZ ;  /* 0x000000030c117890 */ /* 0x000fe4000fffe0ff */
[----:B------:R-:W-:-:S02]  /*0a00*/  UIADD3 UR18, UPT, UPT, UR12, 0x4, URZ ;  /* 0x000000040c127890 */ /* 0x000fc4000fffe0ff */
[----:B------:R-:W-:Y:S02]  /*0a10*/  UIADD3 UR19, UPT, UPT, UR12, 0x5, URZ ;  /* 0x000000050c137890 */ /* 0x000fe4000fffe0ff */
[----:B------:R-:W-:Y:S02]  /*0a20*/  UIADD3 UR22, UPT, UPT, UR12, 0x6, URZ ;  /* 0x000000060c167890 */ /* 0x000fe4000fffe0ff */
[----:B------:R-:W-:Y:S02]  /*0a30*/  UIADD3 UR23, UPT, UPT, UR12, 0x7, URZ ;  /* 0x000000070c177890 */ /* 0x000fe4000fffe0ff */
[----:B------:R-:W-:Y:S02]  /*0a40*/  UIMAD UR13, UR12, UR27, UR14 ;  /* 0x0000001b0c0d72a4 */ /* 0x000fe4000f8e020e */
[----:B------:R-:W-:Y:S02]  /*0a50*/  UIADD3 UR15, UPT, UPT, UR14, 0x1, UR15 ;  /* 0x000000010e0f7890 */ /* 0x000fe4000fffe00f */
[----:B------:R-:W-:-:S02]  /*0a60*/  UIMAD UR16, UR16, UR27, UR14 ;  /* 0x0000001b101072a4 */ /* 0x000fc4000f8e020e */
[----:B------:R-:W-:Y:S02]  /*0a70*/  UIMAD UR17, UR17, UR27, UR14 ;  /* 0x0000001b111172a4 */ /* 0x000fe4000f8e020e */
[----:B------:R-:W-:Y:S02]  /*0a80*/  UIMAD UR18, UR18, UR27, UR14 ;  /* 0x0000001b121272a4 */ /* 0x000fe4000f8e020e */
[----:B------:R-:W-:Y:S02]  /*0a90*/  UIMAD UR19, UR19, UR27, UR14 ;  /* 0x0000001b131372a4 */ /* 0x000fe4000f8e020e */
[----:B------:R-:W-:Y:S02]  /*0aa0*/  UIMAD UR22, UR22, UR27, UR14 ;  /* 0x0000001b161672a4 */ /* 0x000fe4000f8e020e */
[----:B------:R-:W-:Y:S02]  /*0ab0*/  UIMAD UR23, UR23, UR27, UR14 ;  /* 0x0000001b171772a4 */ /* 0x000fe4000f8e020e */
[----:B0-----:R-:W-:-:S02]  /*0ac0*/  UIMAD.WIDE UR12, UR13, 0x4, UR10 ;  /* 0x000000040d0c78a5 */ /* 0x001fc4000f8e020a */
[----:B------:R-:W-:Y:S02]  /*0ad0*/  UIMAD.WIDE UR14, UR15, 0x4, UR10 ;  /* 0x000000040f0e78a5 */ /* 0x000fe4000f8e020a */
[----:B------:R-:W-:Y:S02]  /*0ae0*/  UIADD3 UR16, UPT, UPT, UR16, 0x2, URZ ;  /* 0x0000000210107890 */ /* 0x000fe4000fffe0ff */
[----:B------:R-:W-:Y:S01]  /*0af0*/  UIADD3 UR17, UPT, UPT, UR17, 0x3, URZ ;  /* 0x0000000311117890 */ /* 0x000fe2000fffe0ff */
[----:B------:R-:W-:Y:S01]  /*0b00*/  MOV R2, UR12 ;  /* 0x0000000c00027c02 */ /* 0x000fe20008000f00 */
[----:B------:R-:W-:Y:S01]  /*0b10*/  UIADD3 UR18, UPT, UPT, UR18, 0x4, URZ ;  /* 0x0000000412127890 */ /* 0x000fe2000fffe0ff */
[----:B------:R-:W-:Y:S01]  /*0b20*/  IMAD.U32 R3, RZ, RZ, UR13 ;  /* 0x0000000dff037e24 */ /* 0x000fe2000f8e00ff */
[----:B------:R-:W-:Y:S01]  /*0b30*/  MOV R4, UR14 ;  /* 0x0000000e00047c02 */ /* 0x000fe20008000f00 */
[----:B------:R-:W-:Y:S01]  /*0b40*/  IMAD.U32 R5, RZ, RZ, UR15 ;  /* 0x0000000fff057e24 */ /* 0x000fe2000f8e00ff */
[----:B------:R-:W-:-:S02]  /*0b50*/  UIADD3 UR19, UPT, UPT, UR19, 0x5, URZ ;  /* 0x0000000513137890 */ /* 0x000fc4000fffe0ff */
[----:B------:R-:W-:Y:S01]  /*0b60*/  UIMAD.WIDE UR12, UR16, 0x4, UR10 ;  /* 0x00000004100c78a5 */ /* 0x000fe2000f8e020a */
[----:B------:R0:W2:Y:S01]  /*0b70*/  LDG.E R0, desc[UR20][R2.64] ;  /* 0x0000001402007981 */ /* 0x0000a2000c1e1900 */
[----:B------:R-:W-:Y:S02]  /*0b80*/  UIMAD.WIDE UR14, UR17, 0x4, UR10 ;  /* 0x00000004110e78a5 */ /* 0x000fe4000f8e020a */
[----:B------:R-:W-:Y:S01]  /*0b90*/  UIADD3 UR22, UPT, UPT, UR22, 0x6, URZ ;  /* 0x0000000616167890 */ /* 0x000fe2000fffe0ff */
[----:B------:R1:W2:Y:S01]  /*0ba0*/  LDG.E R14, desc[UR20][R4.64] ;  /* 0x00000014040e7981 */ /* 0x0002a2000c1e1900 */
[----:B------:R-:W-:Y:S02]  /*0bb0*/  UIMAD.WIDE UR16, UR18, 0x4, UR10 ;  /* 0x00000004121078a5 */ /* 0x000fe4000f8e020a */
[----:B------:R-:W-:Y:S02]  /*0bc0*/  UIADD3 UR23, UPT, UPT, UR23, 0x7, URZ ;  /* 0x0000000717177890 */ /* 0x000fe4000fffe0ff */
[----:B------:R-:W-:Y:S01]  /*0bd0*/  UIMAD.WIDE UR18, UR19, 0x4, UR10 ;  /* 0x00000004131278a5 */ /* 0x000fe2000f8e020a */
[----:B------:R-:W-:Y:S01]  /*0be0*/  MOV R6, UR12 ;  /* 0x0000000c00067c02 */ /* 0x000fe20008000f00 */
[----:B------:R-:W-:Y:S01]  /*0bf0*/  IMAD.U32 R7, RZ, RZ, UR13 ;  /* 0x0000000dff077e24 */ /* 0x000fe2000f8e00ff */
[----:B------:R-:W-:Y:S01]  /*0c00*/  MOV R8, UR14 ;  /* 0x0000000e00087c02 */ /* 0x000fe20008000f00 */
[----:B------:R-:W-:Y:S01]  /*0c10*/  UIMAD.WIDE UR12, UR22, 0x4, UR10 ;  /* 0x00000004160c78a5 */ /* 0x000fe2000f8e020a */
[----:B------:R-:W-:Y:S01]  /*0c20*/  IMAD.U32 R9, RZ, RZ, UR15 ;  /* 0x0000000fff097e24 */ /* 0x000fe2000f8e00ff */
[----:B------:R-:W-:Y:S01]  /*0c30*/  UIMAD.WIDE UR10, UR23, 0x4, UR10 ;  /* 0x00000004170a78a5 */ /* 0x000fe2000f8e020a */
[----:B------:R-:W-:Y:S01]  /*0c40*/  IMAD.U32 R11, RZ, RZ, UR17 ;  /* 0x00000011ff0b7e24 */ /* 0x000fe2000f8e00ff */
[----:B------:R-:W-:Y:S01]  /*0c50*/  MOV R12, UR18 ;  /* 0x00000012000c7c02 */ /* 0x000fe20008000f00 */
[----:B------:R-:W-:Y:S01]  /*0c60*/  IMAD.U32 R13, RZ, RZ, UR19 ;  /* 0x00000013ff0d7e24 */ /* 0x000fe2000f8e00ff */
[----:B------:R-:W-:Y:S01]  /*0c70*/  MOV R10, UR16 ;  /* 0x00000010000a7c02 */ /* 0x000fe20008000f00 */
[----:B------:R-:W3:Y:S01]  /*0c80*/  LDG.E R7, desc[UR20][R6.64] ;  /* 0x0000001406077981 */ /* 0x000ee2000c1e1900 */
[----:B0-----:R-:W-:Y:S01]  /*0c90*/  IMAD.U32 R3, RZ, RZ, UR13 ;  /* 0x0000000dff037e24 */ /* 0x001fe2000f8e00ff */
[----:B-1----:R-:W-:-:S02]  /*0ca0*/  MOV R4, UR10 ;  /* 0x0000000a00047c02 */ /* 0x002fc40008000f00 */
[----:B------:R-:W3:Y:S01]  /*0cb0*/  LDG.E R8, desc[UR20][R8.64] ;  /* 0x0000001408087981 */ /* 0x000ee2000c1e1900 */
[----:B------:R-:W-:Y:S01]  /*0cc0*/  MOV R2, UR12 ;  /* 0x0000000c00027c02 */ /* 0x000fe20008000f00 */
[----:B------:R-:W-:Y:S02]  /*0cd0*/  IMAD.U32 R5, RZ, RZ, UR11 ;  /* 0x0000000bff057e24 */ /* 0x000fe4000f8e00ff */
[----:B------:R-:W4:Y:S04]  /*0ce0*/  LDG.E R11, desc[UR20][R10.64] ;  /* 0x000000140a0b7981 */ /* 0x000f28000c1e1900 */
[----:B------:R-:W4:Y:S04]  /*0cf0*/  LDG.E R12, desc[UR20][R12.64] ;  /* 0x000000140c0c7981 */ /* 0x000f28000c1e1900 */
[----:B------:R-:W5:Y:S04]  /*0d00*/  LDG.E R3, desc[UR20][R2.64] ;  /* 0x0000001402037981 */ /* 0x000f68000c1e1900 */
[----:B------:R-:W5:Y:S01]  /*0d10*/  LDG.E R4, desc[UR20][R4.64] ;  /* 0x0000001404047981 */ /* 0x000f62000c1e1900 */
[----:B------:R-:W-:Y:S01]  /*0d20*/  UIADD3 UR4, UPT, UPT, UR4, 0x8, URZ ;  /* 0x0000000804047890 */ /* 0x000fe2000fffe0ff */
[----:B--2---:R-:W-:-:S04]  /*0d30*/  IADD3 R0, PT, PT, R14, R0, R27 ;  /* 0x000000000e007210 */ /* 0x004fc80007ffe01b */
[----:B---3--:R-:W-:-:S04]  /*0d40*/  IADD3 R0, PT, PT, R8, R7, R0 ;  /* 0x0000000708007210 */ /* 0x008fc80007ffe000 */
[----:B----4-:R-:W-:-:S04]  /*0d50*/  IADD3 R0, PT, PT, R12, R11, R0 ;  /* 0x0000000b0c007210 */ /* 0x010fc80007ffe000 */
[----:B-----5:R-:W-:-:S07]  /*0d60*/  IADD3 R27, PT, PT, R4, R3, R0 ;  /* 0x00000003041b7210 */ /* 0x020fce0007ffe000 */
.L_x_3:
        /* <DEDUP_REMOVED lines=8> */
[----:B------:R-:W-:Y:S02]  /*0df0*/  UIADD3 UR16, UPT, UPT, UR12, 0x2, URZ ;  /* 0x000000020c107890 */ /* 0x000fe4000fffe0ff */
[----:B------:R-:W-:Y:S02]  /*0e00*/  UIMAD UR15, UR12, UR27, UR27 ;  /* 0x0000001b0c0f72a4 */ /* 0x000fe4000f8e021b */
[----:B------:R-:W-:Y:S02]  /*0e10*/  UIADD3 UR17, UPT, UPT, UR12, 0x3, URZ ;  /* 0x000000030c117890 */ /* 0x000fe4000fffe0ff */
[----:B------:R-:W-:-:S02]  /*0e20*/  UIMAD UR16, UR16, UR27, UR14 ;  /* 0x0000001b101072a4 */ /* 0x000fc4000f8e020e */
[----:B------:R-:W-:Y:S02]  /*0e30*/  UIMAD UR13, UR12, UR27, UR14 ;  /* 0x0000001b0c0d72a4 */ /* 0x000fe4000f8e020e */
[----:B------:R-:W-:Y:S02]  /*0e40*/  UIADD3 UR15, UPT, UPT, UR14, 0x1, UR15 ;  /* 0x000000010e0f7890 */ /* 0x000fe4000fffe00f */
[----:B------:R-:W-:Y:S02]  /*0e50*/  UIMAD UR17, UR17, UR27, UR14 ;  /* 0x0000001b111172a4 */ /* 0x000fe4000f8e020e */
[----:B------:R-:W-:Y:S02]  /*0e60*/  UIADD3 UR16, UPT, UPT, UR16, 0x2, URZ ;  /* 0x0000000210107890 */ /* 0x000fe4000fffe0ff */
[----:B0-----:R-:W-:Y:S02]  /*0e70*/  UIMAD.WIDE UR12, UR13, 0x4, UR10 ;  /* 0x000000040d0c78a5 */ /* 0x001fe4000f8e020a */
[----:B------:R-:W-:-:S02]  /*0e80*/  UIMAD.WIDE UR14, UR15, 0x4, UR10 ;  /* 0x000000040f0e78a5 */ /* 0x000fc4000f8e020a */
[----:B------:R-:W-:Y:S02]  /*0e90*/  UIADD3 UR18, UPT, UPT, UR17, 0x3, URZ ;  /* 0x0000000311127890 */ /* 0x000fe4000fffe0ff */
[----:B------:R-:W-:Y:S01]  /*0ea0*/  UIMAD.WIDE UR16, UR16, 0x4, UR10 ;  /* 0x00000004101078a5 */ /* 0x000fe2000f8e020a */
[----:B------:R-:W-:Y:S01]  /*0eb0*/  MOV R2, UR12 ;  /* 0x0000000c00027c02 */ /* 0x000fe20008000f00 */
[----:B------:R-:W-:Y:S01]  /*0ec0*/  UIMAD.WIDE UR10, UR18, 0x4, UR10 ;  /* 0x00000004120a78a5 */ /* 0x000fe2000f8e020a */
[----:B------:R-:W-:Y:S01]  /*0ed0*/  MOV R4, UR14 ;  /* 0x0000000e00047c02 */ /* 0x000fe20008000f00 */
[----:B------:R-:W-:Y:S02]  /*0ee0*/  IMAD.U32 R3, RZ, RZ, UR13 ;  /* 0x0000000dff037e24 */ /* 0x000fe4000f8e00ff */
[----:B------:R-:W-:Y:S01]  /*0ef0*/  IMAD.U32 R5, RZ, RZ, UR15 ;  /* 0x0000000fff057e24 */ /* 0x000fe2000f8e00ff */
[----:B------:R-:W-:Y:S01]  /*0f00*/  MOV R6, UR16 ;  /* 0x0000001000067c02 */ /* 0x000fe20008000f00 */
[----:B------:R-:W-:Y:S01]  /*0f10*/  IMAD.U32 R7, RZ, RZ, UR17 ;  /* 0x00000011ff077e24 */ /* 0x000fe2000f8e00ff */
[----:B------:R-:W-:Y:S01]  /*0f20*/  MOV R8, UR10 ;  /* 0x0000000a00087c02 */ /* 0x000fe20008000f00 */
[----:B------:R-:W-:Y:S01]  /*0f30*/  IMAD.U32 R9, RZ, RZ, UR11 ;  /* 0x0000000bff097e24 */ /* 0x000fe2000f8e00ff */
[----:B------:R-:W2:Y:S04]  /*0f40*/  LDG.E R2, desc[UR20][R2.64] ;  /* 0x0000001402027981 */ /* 0x000ea8000c1e1900 */
[----:B------:R-:W2:Y:S04]  /*0f50*/  LDG.E R4, desc[UR20][R4.64] ;  /* 0x0000001404047981 */ /* 0x000ea8000c1e1900 */
[----:B------:R-:W3:Y:S04]  /*0f60*/  LDG.E R6, desc[UR20][R6.64] ;  /* 0x0000001406067981 */ /* 0x000ee8000c1e1900 */
[----:B------:R-:W3:Y:S01]  /*0f70*/  LDG.E R8, desc[UR20][R8.64] ;  /* 0x0000001408087981 */ /* 0x000ee2000c1e1900 */
[----:B------:R-:W-:Y:S01]  /*0f80*/  UIADD3 UR4, UPT, UPT, UR4, 0x4, URZ ;  /* 0x0000000404047890 */ /* 0x000fe2000fffe0ff */
[----:B--2---:R-:W-:-:S04]  /*0f90*/  IADD3 R27, PT, PT, R4, R2, R27 ;  /* 0x00000002041b7210 */ /* 0x004fc80007ffe01b */
[----:B---3--:R-:W-:-:S07]  /*0fa0*/  IADD3 R27, PT, PT, R8, R6, R27 ;  /* 0x00000006081b7210 */ /* 0x008fce0007ffe01b */
.L_x_4:
[----:B------:R-:W-:Y:S05]  /*0fb0*/  BRA.U !UP1, `(.L_x_0) ;  /* 0x0000000109347547 */ /* 0x000fea000b800000 */
[----:B------:R-:W0:Y:S01]  /*0fc0*/  LDC.64 R4, c[0x0][0x380] ;  /* 0x0000e000ff047b82 */ /* 0x000e220000000a00 */
[----:B------:R-:W-:Y:S02]  /*0fd0*/  UIADD3 UR8, UPT, UPT, UR8, UR4, URZ ;  /* 0x0000000408087290 */ /* 0x000fe4000fffe0ff */
[----:B------:R-:W-:Y:S02]  /*0fe0*/  UIADD3 UR4, UPT, UPT, UR7, UR4, URZ ;  /* 0x0000000407047290 */ /* 0x000fe4000fffe0ff */
[----:B------:R-:W-:Y:S02]  /*0ff0*/  UIADD3 UR9, UPT, UPT, -UR9, URZ, URZ ;  /* 0x000000ff09097290 */ /* 0x000fe4000fffe1ff */
[----:B------:R-:W-:-:S06]  /*1000*/  UIMAD UR4, UR4, UR27, UR8 ;  /* 0x0000001b040472a4 */ /* 0x000fcc000f8e0208 */
[----:B------:R-:W-:-:S07]  /*1010*/  MOV R7, UR4 ;  /* 0x0000000400077c02 */ /* 0x000fce0008000f00 */
.L_x_5:
[----:B0-----:R-:W-:-:S06]  /*1020*/  IMAD.WIDE R2, R7, 0x4, R4 ;  /* 0x0000000407027825 */ /* 0x001fcc00078e0204 */
[----:B------:R-:W2:Y:S01]  /*1030*/  LDG.E R2, desc[UR20][R2.64] ;  /* 0x0000001402027981 */ /* 0x000ea2000c1e1900 */
[----:B------:R-:W-:Y:S01]  /*1040*/  UIADD3 UR9, UPT, UPT, UR9, 0x1, URZ ;  /* 0x0000000109097890 */ /* 0x000fe2000fffe0ff */
[----:B------:R-:W-:-:S03]  /*1050*/  IADD3.X R7, PT, PT, R7, UR27, RZ, PT, !PT ;  /* 0x0000001b07077c10 */ /* 0x000fc6000bffe4ff */
[----:B------:R-:W-:Y:S01]  /*1060*/  UISETP.NE.AND UP0, UPT, UR9, URZ, UPT ;  /* 0x000000ff0900728c */ /* 0x000fe2000bf05270 */
[----:B--2---:R-:W-:-:S08]  /*1070*/  IMAD.IADD R27, R2, 0x1, R27 ;  /* 0x00000001021b7824 */ /* 0x004fd000078e021b */
[----:B------:R-:W-:Y:S05]  /*1080*/  BRA.U UP0, `(.L_x_5) ;  /* 0xfffffffd00e47547 */ /* 0x000fea000b83ffff */
.L_x_0:
[----:B------:R-:W0:Y:S01]  /*1090*/  LDCU.64 UR8, c[0x0][0x388] ;  /* 0x00007100ff0877ac */ /* 0x000e220008000a00 */
[----:B------:R-:W-:-:S04]  /*10a0*/  ULEA UR5, UR6, UR5, 0x1 ;  /* 0x0000000506057291 */ /* 0x000fc8000f8e08ff */
[----:B0-----:R-:W-:-:S06]  /*10b0*/  UIMAD.WIDE.U32 UR4, UR5, 0x4, UR8 ;  /* 0x00000004050478a5 */ /* 0x001fcc000f8e0008 */
[----:B------:R-:W-:Y:S02]  /*10c0*/  MOV R2, UR4 ;  /* 0x0000000400027c02 */ /* 0x000fe40008000f00 */
[----:B------:R-:W-:-:S05]  /*10d0*/  MOV R3, UR5 ;  /* 0x0000000500037c02 */ /* 0x000fca0008000f00 */
[----:B------:R-:W-:Y:S01]  /*10e0*/  STG.E desc[UR20][R2.64], R27 ;  /* 0x0000001b02007986 */ /* 0x000fe2000c101914 */
[----:B------:R-:W-:Y:S05]  /*10f0*/  EXIT ;  /* 0x000000000000794d */ /* 0x000fea0003800000 */
.L_x_6:
[----:B------:R-:W-:-:S00]  /*1100*/  BRA `(.L_x_6) ;  /* 0xfffffffc00fc7947 */ /* 0x000fc0000383ffff */
[----:B------:R-:W-:-:S00]  /*1110*/  NOP ;  /* 0x0000000000007918 */ /* 0x000fc00000000000 */
        /* <DEDUP_REMOVED lines=14> */
.L_x_7:


//--------------------- .nv.shared.reserved.0     --------------------------
	.section	.nv.shared.reserved.0,"aw",@nobits
	.weak		__nv_reservedSMEM_offset_0_alias
	.size		__nv_reservedSMEM_offset_0_alias, 0, 64
	.other		__nv_reservedSMEM_offset_0_alias,@"STO_CUDA_RESERVED_SHARED STV_DEFAULT"
__nv_reservedSMEM_offset_0_alias:
	.zero		0
	.zero		64


//--------------------- .nv.constant0._Z17diagonalSumKernelPiS_i --------------------------
	.section	.nv.constant0._Z17diagonalSumKernelPiS_i,"a",@progbits
	.sectionflags	@""
	.align	4
.nv.constant0._Z17diagonalSumKernelPiS_i:
	.zero		916


//--------------------- SYMBOLS --------------------------

	.type		.nv.reservedSmem.offset0,@object
	.size		.nv.reservedSmem.offset0,0x4
